//
// Generated by NVIDIA NVVM Compiler
//
// Compiler Build ID: CL-36424714
// Cuda compilation tools, release 13.0, V13.0.88
// Based on NVVM 20.0.0
//

.version 9.0
.target sm_100
.address_size 64

	// .globl	_Z20multiply_elementwisePiS_S_ii

.visible .entry _Z20multiply_elementwisePiS_S_ii(
	.param .u64 .ptr .align 1 _Z20multiply_elementwisePiS_S_ii_param_0,
	.param .u64 .ptr .align 1 _Z20multiply_elementwisePiS_S_ii_param_1,
	.param .u64 .ptr .align 1 _Z20multiply_elementwisePiS_S_ii_param_2,
	.param .u32 _Z20multiply_elementwisePiS_S_ii_param_3,
	.param .u32 _Z20multiply_elementwisePiS_S_ii_param_4
)
{
	.reg .pred 	%p<10>;
	.reg .b32 	%r<100>;
	.reg .b64 	%rd<53>;

	ld.param.u64 	%rd7, [_Z20multiply_elementwisePiS_S_ii_param_0];
	ld.param.u64 	%rd8, [_Z20multiply_elementwisePiS_S_ii_param_1];
	ld.param.u64 	%rd6, [_Z20multiply_elementwisePiS_S_ii_param_2];
	ld.param.u32 	%r30, [_Z20multiply_elementwisePiS_S_ii_param_3];
	ld.param.u32 	%r31, [_Z20multiply_elementwisePiS_S_ii_param_4];
	cvta.to.global.u64 	%rd1, %rd8;
	cvta.to.global.u64 	%rd2, %rd7;
	mov.u32 	%r1, %tid.y;
	mov.u32 	%r2, %tid.x;
	setp.lt.s32 	%p1, %r30, 1;
	mov.b32 	%r99, 0;
	@%p1 bra 	$L__BB0_12;
	mul.lo.s32 	%r3, %r30, %r1;
	and.b32  	%r4, %r30, 7;
	setp.lt.u32 	%p2, %r30, 8;
	mov.b32 	%r94, 0;
	mov.u32 	%r99, %r94;
	@%p2 bra 	$L__BB0_4;
	and.b32  	%r94, %r30, 2147483640;
	neg.s32 	%r88, %r94;
	shl.b32 	%r7, %r31, 3;
	mul.wide.u32 	%rd9, %r3, 4;
	add.s64 	%rd10, %rd9, %rd2;
	add.s64 	%rd52, %rd10, 16;
	mov.b32 	%r99, 0;
	mul.wide.s32 	%rd13, %r31, 4;
	mov.u32 	%r87, %r2;
$L__BB0_3:
	.pragma "nounroll";
	ld.global.u32 	%r36, [%rd52+-16];
	mul.wide.s32 	%rd11, %r87, 4;
	add.s64 	%rd12, %rd1, %rd11;
	ld.global.u32 	%r37, [%rd12];
	mad.lo.s32 	%r38, %r37, %r36, %r99;
	ld.global.u32 	%r39, [%rd52+-12];
	add.s64 	%rd14, %rd12, %rd13;
	ld.global.u32 	%r40, [%rd14];
	mad.lo.s32 	%r41, %r40, %r39, %r38;
	ld.global.u32 	%r42, [%rd52+-8];
	add.s64 	%rd15, %rd14, %rd13;
	ld.global.u32 	%r43, [%rd15];
	mad.lo.s32 	%r44, %r43, %r42, %r41;
	ld.global.u32 	%r45, [%rd52+-4];
	add.s64 	%rd16, %rd15, %rd13;
	ld.global.u32 	%r46, [%rd16];
	mad.lo.s32 	%r47, %r46, %r45, %r44;
	ld.global.u32 	%r48, [%rd52];
	add.s64 	%rd17, %rd16, %rd13;
	ld.global.u32 	%r49, [%rd17];
	mad.lo.s32 	%r50, %r49, %r48, %r47;
	ld.global.u32 	%r51, [%rd52+4];
	add.s64 	%rd18, %rd17, %rd13;
	ld.global.u32 	%r52, [%rd18];
	mad.lo.s32 	%r53, %r52, %r51, %r50;
	ld.global.u32 	%r54, [%rd52+8];
	add.s64 	%rd19, %rd18, %rd13;
	ld.global.u32 	%r55, [%rd19];
	mad.lo.s32 	%r56, %r55, %r54, %r53;
	ld.global.u32 	%r57, [%rd52+12];
	add.s64 	%rd20, %rd19, %rd13;
	ld.global.u32 	%r58, [%rd20];
	mad.lo.s32 	%r99, %r58, %r57, %r56;
	add.s32 	%r88, %r88, 8;
	add.s32 	%r87, %r87, %r7;
	add.s64 	%rd52, %rd52, 32;
	setp.ne.s32 	%p3, %r88, 0;
	@%p3 bra 	$L__BB0_3;
$L__BB0_4:
	setp.eq.s32 	%p4, %r4, 0;
	@%p4 bra 	$L__BB0_12;
	and.b32  	%r17, %r30, 3;
	setp.lt.u32 	%p5, %r4, 4;
	@%p5 bra 	$L__BB0_7;
	add.s32 	%r60, %r94, %r3;
	mul.wide.u32 	%rd21, %r60, 4;
	add.s64 	%rd22, %rd2, %rd21;
	ld.global.u32 	%r61, [%rd22];
	mad.lo.s32 	%r62, %r94, %r31, %r2;
	mul.wide.s32 	%rd23, %r62, 4;
	add.s64 	%rd24, %rd1, %rd23;
	ld.global.u32 	%r63, [%rd24];
	mad.lo.s32 	%r64, %r63, %r61, %r99;
	cvt.u64.u32 	%rd25, %r3;
	cvt.u64.u32 	%rd26, %r94;
	add.s64 	%rd27, %rd26, %rd25;
	shl.b64 	%rd28, %rd27, 2;
	add.s64 	%rd29, %rd2, %rd28;
	ld.global.u32 	%r65, [%rd29+4];
	mul.wide.s32 	%rd30, %r31, 4;
	add.s64 	%rd31, %rd24, %rd30;
	ld.global.u32 	%r66, [%rd31];
	mad.lo.s32 	%r67, %r66, %r65, %r64;
	ld.global.u32 	%r68, [%rd29+8];
	add.s64 	%rd32, %rd31, %rd30;
	ld.global.u32 	%r69, [%rd32];
	mad.lo.s32 	%r70, %r69, %r68, %r67;
	ld.global.u32 	%r71, [%rd29+12];
	add.s64 	%rd33, %rd32, %rd30;
	ld.global.u32 	%r72, [%rd33];
	mad.lo.s32 	%r99, %r72, %r71, %r70;
	add.s32 	%r94, %r94, 4;
$L__BB0_7:
	setp.eq.s32 	%p6, %r17, 0;
	@%p6 bra 	$L__BB0_12;
	setp.eq.s32 	%p7, %r17, 1;
	@%p7 bra 	$L__BB0_10;
	add.s32 	%r74, %r94, %r3;
	mul.wide.u32 	%rd34, %r74, 4;
	add.s64 	%rd35, %rd2, %rd34;
	ld.global.u32 	%r75, [%rd35];
	mad.lo.s32 	%r76, %r94, %r31, %r2;
	mul.wide.s32 	%rd36, %r76, 4;
	add.s64 	%rd37, %rd1, %rd36;
	ld.global.u32 	%r77, [%rd37];
	mad.lo.s32 	%r78, %r77, %r75, %r99;
	cvt.u64.u32 	%rd38, %r3;
	cvt.u64.u32 	%rd39, %r94;
	add.s64 	%rd40, %rd39, %rd38;
	shl.b64 	%rd41, %rd40, 2;
	add.s64 	%rd42, %rd2, %rd41;
	ld.global.u32 	%r79, [%rd42+4];
	mul.wide.s32 	%rd43, %r31, 4;
	add.s64 	%rd44, %rd37, %rd43;
	ld.global.u32 	%r80, [%rd44];
	mad.lo.s32 	%r99, %r80, %r79, %r78;
	add.s32 	%r94, %r94, 2;
$L__BB0_10:
	and.b32  	%r81, %r30, 1;
	setp.eq.b32 	%p8, %r81, 1;
	not.pred 	%p9, %p8;
	@%p9 bra 	$L__BB0_12;
	add.s32 	%r82, %r94, %r3;
	mul.wide.u32 	%rd45, %r82, 4;
	add.s64 	%rd46, %rd2, %rd45;
	ld.global.u32 	%r83, [%rd46];
	mad.lo.s32 	%r84, %r94, %r31, %r2;
	mul.wide.s32 	%rd47, %r84, 4;
	add.s64 	%rd48, %rd1, %rd47;
	ld.global.u32 	%r85, [%rd48];
	mad.lo.s32 	%r99, %r85, %r83, %r99;
$L__BB0_12:
	cvta.to.global.u64 	%rd49, %rd6;
	mad.lo.s32 	%r86, %r31, %r1, %r2;
	mul.wide.s32 	%rd50, %r86, 4;
	add.s64 	%rd51, %rd49, %rd50;
	st.global.u32 	[%rd51], %r99;
	ret;

}


// ===== COMPILED SASS (sm_100) =====

	.target	sm_100

	.elftype	@"ET_EXEC"


//--------------------- .note.nv.tkinfo           --------------------------
	.section	.note.nv.tkinfo,"",@"SHT_NOTE"
	.sectionflags	@"SHF_NOTE_NV_TKINFO"
	.tkinfo
        /*0018*/ 	.word	0x00000002
        /*0030*/ 	.string	""
        /*0030*/ 	.string	"ptxas"
        /*0030*/ 	.string	"Cuda compilation tools, release 13.0, V13.0.88"
        /*0030*/ 	.string	"Build cuda_13.0.r13.0/compiler.36424714_0"
        /*0030*/ 	.string	"-arch sm_100 -m 64 "



//--------------------- .note.nv.cuinfo           --------------------------
	.section	.note.nv.cuinfo,"",@"SHT_NOTE"
	.sectionflags	@"SHF_NOTE_NV_CUINFO"
        /*0018*/ 	.short	0x0002
        /*001a*/ 	.short	0x0064
        /*001c*/ 	.short	0x0082
	.zero		2


//--------------------- .nv.info                  --------------------------
	.section	.nv.info,"",@"SHT_CUDA_INFO"
	.align	4


	//----- nvinfo : EIATTR_REGCOUNT
	.align		4
        /*0000*/ 	.byte	0x04, 0x2f
        /*0002*/ 	.short	(.L_1 - .L_0)
	.align		4
.L_0:
        /*0004*/ 	.word	index@(_Z20multiply_elementwisePiS_S_ii)
        /*0008*/ 	.word	0x00000020


	//----- nvinfo : EIATTR_FRAME_SIZE
	.align		4
.L_1:
        /*000c*/ 	.byte	0x04, 0x11
        /*000e*/ 	.short	(.L_3 - .L_2)
	.align		4
.L_2:
        /*0010*/ 	.word	index@(_Z20multiply_elementwisePiS_S_ii)
        /*0014*/ 	.word	0x00000000


	//----- nvinfo : EIATTR_MIN_STACK_SIZE
	.align		4
.L_3:
        /*0018*/ 	.byte	0x04, 0x12
        /*001a*/ 	.short	(.L_5 - .L_4)
	.align		4
.L_4:
        /*001c*/ 	.word	index@(_Z20multiply_elementwisePiS_S_ii)
        /*0020*/ 	.word	0x00000000
.L_5:


//--------------------- .nv.compat                --------------------------
	.section	.nv.compat,"",@"SHT_CUDA_COMPAT_INFO"
	.align	4
        /*0000*/ 	.byte	0x02, 0x09, 0x00, 0x00, 0x02, 0x02, 0x01, 0x00, 0x02, 0x05, 0x05, 0x00, 0x03, 0x07, 0x01, 0x01
        /*0010*/ 	.byte	0x02, 0x03, 0x00, 0x00, 0x02, 0x06, 0x01, 0x00, 0x04, 0x0b, 0x08, 0x00, 0x09, 0x00, 0x00, 0x00
        /*0020*/ 	.byte	0x00, 0x00, 0x00, 0x00


//--------------------- .nv.info._Z20multiply_elementwisePiS_S_ii --------------------------
	.section	.nv.info._Z20multiply_elementwisePiS_S_ii,"",@"SHT_CUDA_INFO"
	.sectionflags	@""
	.align	4


	//----- nvinfo : EIATTR_CUDA_API_VERSION
	.align		4
        /*0000*/ 	.byte	0x04, 0x37
        /*0002*/ 	.short	(.L_7 - .L_6)
.L_6:
        /*0004*/ 	.word	0x00000082


	//----- nvinfo : EIATTR_KPARAM_INFO
	.align		4
.L_7:
        /*0008*/ 	.byte	0x04, 0x17
        /*000a*/ 	.short	(.L_9 - .L_8)
.L_8:
        /*000c*/ 	.word	0x00000000
        /*0010*/ 	.short	0x0004
        /*0012*/ 	.short	0x001c
        /*0014*/ 	.byte	0x00, 0xf0, 0x11, 0x00


	//----- nvinfo : EIATTR_KPARAM_INFO
	.align		4
.L_9:
        /*0018*/ 	.byte	0x04, 0x17
        /*001a*/ 	.short	(.L_11 - .L_10)
.L_10:
        /*001c*/ 	.word	0x00000000
        /*0020*/ 	.short	0x0003
        /*0022*/ 	.short	0x0018
        /*0024*/ 	.byte	0x00, 0xf0, 0x11, 0x00


	//----- nvinfo : EIATTR_KPARAM_INFO
	.align		4
.L_11:
        /*0028*/ 	.byte	0x04, 0x17
        /*002a*/ 	.short	(.L_13 - .L_12)
.L_12:
        /*002c*/ 	.word	0x00000000
        /*0030*/ 	.short	0x0002
        /*0032*/ 	.short	0x0010
        /*0034*/ 	.byte	0x00, 0xf5, 0x21, 0x00


	//----- nvinfo : EIATTR_KPARAM_INFO
	.align		4
.L_13:
        /*0038*/ 	.byte	0x04, 0x17
        /*003a*/ 	.short	(.L_15 - .L_14)
.L_14:
        /*003c*/ 	.word	0x00000000
        /*0040*/ 	.short	0x0001
        /*0042*/ 	.short	0x0008
        /*0044*/ 	.byte	0x00, 0xf5, 0x21, 0x00


	//----- nvinfo : EIATTR_KPARAM_INFO
	.align		4
.L_15:
        /*0048*/ 	.byte	0x04, 0x17
        /*004a*/ 	.short	(.L_17 - .L_16)
.L_16:
        /*004c*/ 	.word	0x00000000
        /*0050*/ 	.short	0x0000
        /*0052*/ 	.short	0x0000
        /*0054*/ 	.byte	0x00, 0xf5, 0x21, 0x00


	//----- nvinfo : EIATTR_SPARSE_MMA_MASK
	.align		4
.L_17:
        /*0058*/ 	.byte	0x03, 0x50
        /*005a*/ 	.short	0x0000


	//----- nvinfo : EIATTR_MAXREG_COUNT
	.align		4
        /*005c*/ 	.byte	0x03, 0x1b
        /*005e*/ 	.short	0x00ff


	//----- nvinfo : EIATTR_MERCURY_ISA_VERSION
	.align		4
        /*0060*/ 	.byte	0x03, 0x5f
        /*0062*/ 	.short	0x0101


	//----- nvinfo : EIATTR_VRC_CTA_INIT_COUNT
	.align		4
        /*0064*/ 	.byte	0x02, 0x4a
	.zero		1
	.zero		1


	//----- nvinfo : EIATTR_EXIT_INSTR_OFFSETS
	.align		4
        /*0068*/ 	.byte	0x04, 0x1c
        /*006a*/ 	.short	(.L_19 - .L_18)


	//   ....[0]....
.L_18:
        /*006c*/ 	.word	0x00000890


	//----- nvinfo : EIATTR_CBANK_PARAM_SIZE
	.align		4
.L_19:
        /*0070*/ 	.byte	0x03, 0x19
        /*0072*/ 	.short	0x0020


	//----- nvinfo : EIATTR_PARAM_CBANK
	.align		4
        /*0074*/ 	.byte	0x04, 0x0a
        /*0076*/ 	.short	(.L_21 - .L_20)
	.align		4
.L_20:
        /*0078*/ 	.word	index@(.nv.constant0._Z20multiply_elementwisePiS_S_ii)
        /*007c*/ 	.short	0x0380
        /*007e*/ 	.short	0x0020


	//----- nvinfo : EIATTR_SW_WAR
	.align		4
.L_21:
        /*0080*/ 	.byte	0x04, 0x36
        /*0082*/ 	.short	(.L_23 - .L_22)
.L_22:
        /*0084*/ 	.word	0x00000008
.L_23:


//--------------------- .nv.callgraph             --------------------------
	.section	.nv.callgraph,"",@"SHT_CUDA_CALLGRAPH"
	.align	4
	.sectionentsize	8
	.align		4
        /*0000*/ 	.word	0x00000000
	.align		4
        /*0004*/ 	.word	0xffffffff
	.align		4
        /*0008*/ 	.word	0x00000000
	.align		4
        /*000c*/ 	.word	0xfffffffe
	.align		4
        /*0010*/ 	.word	0x00000000
	.align		4
        /*0014*/ 	.word	0xfffffffd
	.align		4
        /*0018*/ 	.word	0x00000000
	.align		4
        /*001c*/ 	.word	0xfffffffc


//--------------------- .text._Z20multiply_elementwisePiS_S_ii --------------------------
	.section	.text._Z20multiply_elementwisePiS_S_ii,"ax",@progbits
	.align	128
        .global         _Z20multiply_elementwisePiS_S_ii
        .type           _Z20multiply_elementwisePiS_S_ii,@function
        .size           _Z20multiply_elementwisePiS_S_ii,(.L_x_5 - _Z20multiply_elementwisePiS_S_ii)
        .other          _Z20multiply_elementwisePiS_S_ii,@"STO_CUDA_ENTRY STV_DEFAULT"
_Z20multiply_elementwisePiS_S_ii:
.text._Z20multiply_elementwisePiS_S_ii:
[----:B------:R-:W-:Y:S08]  /*0000*/  LDC R1, c[0x0][0x37c] ;  /* 0x0000df00ff017b82 */ /* 0x000ff00000000800 */
[----:B------:R-:W0:Y:S01]  /*0010*/  LDC R0, c[0x0][0x398] ;  /* 0x0000e600ff007b82 */ /* 0x000e220000000800 */
[----:B------:R-:W1:Y:S01]  /*0020*/  S2R R17, SR_TID.Y ;  /* 0x0000000000117919 */ /* 0x000e620000002200 */
[----:B------:R-:W2:Y:S01]  /*0030*/  LDCU.64 UR4, c[0x0][0x358] ;  /* 0x00006b00ff0477ac */ /* 0x000ea20008000a00 */
[----:B------:R-:W-:Y:S01]  /*0040*/  HFMA2 R26, -RZ, RZ, 0, 0 ;  /* 0x00000000ff1a7431 */ /* 0x000fe200000001ff */
[----:B------:R-:W3:Y:S01]  /*0050*/  S2R R16, SR_TID.X ;  /* 0x0000000000107919 */ /* 0x000ee20000002100 */
[----:B0-----:R-:W-:-:S13]  /*0060*/  ISETP.GE.AND P0, PT, R0, 0x1, PT ;  /* 0x000000010000780c */ /* 0x001fda0003f06270 */
[----:B-123--:R-:W-:Y:S05]  /*0070*/  @!P0 BRA `(.L_x_0) ;  /* 0x0000000400f08947 */ /* 0x00efea0003800000 */
[C---:B------:R-:W-:Y:S01]  /*0080*/  ISETP.GE.U32.AND P1, PT, R0.reuse, 0x8, PT ;  /* 0x000000080000780c */ /* 0x040fe20003f26070 */
[----:B------:R-:W-:Y:S01]  /*0090*/  IMAD R19, R17, R0, RZ ;  /* 0x0000000011137224 */ /* 0x000fe200078e02ff */
[----:B------:R-:W-:Y:S02]  /*00a0*/  LOP3.LUT R24, R0, 0x7, RZ, 0xc0, !PT ;  /* 0x0000000700187812 */ /* 0x000fe400078ec0ff */
[----:B------:R-:W-:Y:S02]  /*00b0*/  MOV R20, RZ ;  /* 0x000000ff00147202 */ /* 0x000fe40000000f00 */
[----:B------:R-:W-:Y:S02]  /*00c0*/  ISETP.NE.AND P0, PT, R24, RZ, PT ;  /* 0x000000ff1800720c */ /* 0x000fe40003f05270 */
[----:B------:R-:W-:-:S05]  /*00d0*/  MOV R26, RZ ;  /* 0x000000ff001a7202 */ /* 0x000fca0000000f00 */
[----:B------:R-:W-:Y:S06]  /*00e0*/  @!P1 BRA `(.L_x_1) ;  /* 0x0000000000c89947 */ /* 0x000fec0003800000 */
[----:B------:R-:W0:Y:S01]  /*00f0*/  LDC.64 R2, c[0x0][0x380] ;  /* 0x0000e000ff027b82 */ /* 0x000e220000000a00 */
[----:B------:R-:W-:Y:S02]  /*0100*/  LOP3.LUT R20, R0, 0x7ffffff8, RZ, 0xc0, !PT ;  /* 0x7ffffff800147812 */ /* 0x000fe400078ec0ff */
[----:B------:R-:W-:Y:S02]  /*0110*/  MOV R26, RZ ;  /* 0x000000ff001a7202 */ /* 0x000fe40000000f00 */
[----:B------:R-:W-:Y:S02]  /*0120*/  MOV R21, R16 ;  /* 0x0000001000157202 */ /* 0x000fe40000000f00 */
[----:B------:R-:W-:Y:S01]  /*0130*/  IADD3 R18, PT, PT, -R20, RZ, RZ ;  /* 0x000000ff14127210 */ /* 0x000fe20007ffe1ff */
[----:B0-----:R-:W-:-:S03]  /*0140*/  IMAD.WIDE.U32 R2, R19, 0x4, R2 ;  /* 0x0000000413027825 */ /* 0x001fc600078e0002 */
[----:B------:R-:W-:-:S04]  /*0150*/  IADD3 R5, P1, PT, R2, 0x10, RZ ;  /* 0x0000001002057810 */ /* 0x000fc80007f3e0ff */
[----:B------:R-:W-:-:S09]  /*0160*/  IADD3.X R6, PT, PT, RZ, R3, RZ, P1, !PT ;  /* 0x00000003ff067210 */ /* 0x000fd20000ffe4ff */
.L_x_2:
[----:B------:R-:W0:Y:S01]  /*0170*/  LDC.64 R28, c[0x0][0x388] ;  /* 0x0000e200ff1c7b82 */ /* 0x000e220000000a00 */
[----:B------:R-:W-:Y:S02]  /*0180*/  MOV R2, R5 ;  /* 0x0000000500027202 */ /* 0x000fe40000000f00 */
[----:B------:R-:W-:-:S05]  /*0190*/  MOV R3, R6 ;  /* 0x0000000600037202 */ /* 0x000fca0000000f00 */
[----:B------:R-:W2:Y:S01]  /*01a0*/  LDG.E R13, desc[UR4][R2.64+-0x10] ;  /* 0xfffff004020d7981 */ /* 0x000ea2000c1e1900 */
[----:B------:R-:W1:Y:S03]  /*01b0*/  LDC R23, c[0x0][0x39c] ;  /* 0x0000e700ff177b82 */ /* 0x000e660000000800 */
[----:B------:R-:W3:Y:S04]  /*01c0*/  LDG.E R22, desc[UR4][R2.64+-0xc] ;  /* 0xfffff40402167981 */ /* 0x000ee8000c1e1900 */
[----:B------:R-:W4:Y:S01]  /*01d0*/  LDG.E R27, desc[UR4][R2.64+-0x8] ;  /* 0xfffff804021b7981 */ /* 0x000f22000c1e1900 */
[----:B0-----:R-:W-:-:S05]  /*01e0*/  IMAD.WIDE R28, R21, 0x4, R28 ;  /* 0x00000004151c7825 */ /* 0x001fca00078e021c */
[----:B------:R-:W2:Y:S01]  /*01f0*/  LDG.E R12, desc[UR4][R28.64] ;  /* 0x000000041c0c7981 */ /* 0x000ea2000c1e1900 */
[----:B-1----:R-:W-:-:S05]  /*0200*/  IMAD.WIDE R14, R23, 0x4, R28 ;  /* 0x00000004170e7825 */ /* 0x002fca00078e021c */
[----:B------:R0:W3:Y:S01]  /*0210*/  LDG.E R25, desc[UR4][R14.64] ;  /* 0x000000040e197981 */ /* 0x0000e2000c1e1900 */
[----:B------:R-:W-:-:S03]  /*0220*/  IMAD.WIDE R10, R23, 0x4, R14 ;  /* 0x00000004170a7825 */ /* 0x000fc600078e020e */
[----:B------:R-:W5:Y:S01]  /*0230*/  LDG.E R28, desc[UR4][R2.64+-0x4] ;  /* 0xfffffc04021c7981 */ /* 0x000f62000c1e1900 */
[----:B------:R-:W-:-:S03]  /*0240*/  IMAD.WIDE R8, R23, 0x4, R10 ;  /* 0x0000000417087825 */ /* 0x000fc600078e020a */
[----:B------:R-:W4:Y:S01]  /*0250*/  LDG.E R10, desc[UR4][R10.64] ;  /* 0x000000040a0a7981 */ /* 0x000f22000c1e1900 */
[----:B------:R-:W-:-:S03]  /*0260*/  IMAD.WIDE R4, R23, 0x4, R8 ;  /* 0x0000000417047825 */ /* 0x000fc600078e0208 */
[----:B------:R-:W5:Y:S01]  /*0270*/  LDG.E R9, desc[UR4][R8.64] ;  /* 0x0000000408097981 */ /* 0x000f62000c1e1900 */
[----:B------:R-:W-:-:S03]  /*0280*/  IMAD.WIDE R6, R23, 0x4, R4 ;  /* 0x0000000417067825 */ /* 0x000fc600078e0204 */
[----:B------:R-:W5:Y:S04]  /*0290*/  LDG.E R11, desc[UR4][R2.64+0x4] ;  /* 0x00000404020b7981 */ /* 0x000f68000c1e1900 */
[----:B------:R-:W5:Y:S04]  /*02a0*/  LDG.E R4, desc[UR4][R4.64] ;  /* 0x0000000404047981 */ /* 0x000f68000c1e1900 */
[----:B------:R-:W5:Y:S04]  /*02b0*/  LDG.E R8, desc[UR4][R2.64+0xc] ;  /* 0x00000c0402087981 */ /* 0x000f68000c1e1900 */
[----:B------:R-:W5:Y:S01]  /*02c0*/  LDG.E R5, desc[UR4][R2.64] ;  /* 0x0000000402057981 */ /* 0x000f62000c1e1900 */
[----:B--2---:R-:W-:-:S02]  /*02d0*/  IMAD R26, R13, R12, R26 ;  /* 0x0000000c0d1a7224 */ /* 0x004fc400078e021a */
[C---:B------:R-:W-:Y:S02]  /*02e0*/  IMAD.WIDE R12, R23.reuse, 0x4, R6 ;  /* 0x00000004170c7825 */ /* 0x040fe400078e0206 */
[----:B------:R-:W2:Y:S02]  /*02f0*/  LDG.E R6, desc[UR4][R6.64] ;  /* 0x0000000406067981 */ /* 0x000ea4000c1e1900 */
[----:B0-----:R-:W-:Y:S02]  /*0300*/  IMAD.WIDE R14, R23, 0x4, R12 ;  /* 0x00000004170e7825 */ /* 0x001fe400078e020c */
[----:B------:R-:W2:Y:S04]  /*0310*/  LDG.E R29, desc[UR4][R12.64] ;  /* 0x000000040c1d7981 */ /* 0x000ea8000c1e1900 */
[----:B------:R-:W2:Y:S04]  /*0320*/  LDG.E R15, desc[UR4][R14.64] ;  /* 0x000000040e0f7981 */ /* 0x000ea8000c1e1900 */
[----:B------:R-:W2:Y:S01]  /*0330*/  LDG.E R12, desc[UR4][R2.64+0x8] ;  /* 0x00000804020c7981 */ /* 0x000ea2000c1e1900 */
[----:B---3--:R-:W-:Y:S01]  /*0340*/  IMAD R22, R22, R25, R26 ;  /* 0x0000001916167224 */ /* 0x008fe200078e021a */
[----:B------:R-:W-:-:S03]  /*0350*/  IADD3 R18, PT, PT, R18, 0x8, RZ ;  /* 0x0000000812127810 */ /* 0x000fc60007ffe0ff */
[----:B----4-:R-:W-:Y:S01]  /*0360*/  IMAD R10, R27, R10, R22 ;  /* 0x0000000a1b0a7224 */ /* 0x010fe200078e0216 */
[----:B------:R-:W-:-:S03]  /*0370*/  ISETP.NE.AND P1, PT, R18, RZ, PT ;  /* 0x000000ff1200720c */ /* 0x000fc60003f25270 */
[----:B-----5:R-:W-:Y:S01]  /*0380*/  IMAD R9, R28, R9, R10 ;  /* 0x000000091c097224 */ /* 0x020fe200078e020a */
[----:B------:R-:W-:-:S03]  /*0390*/  LEA R21, R23, R21, 0x3 ;  /* 0x0000001517157211 */ /* 0x000fc600078e18ff */
[----:B------:R-:W-:Y:S01]  /*03a0*/  IMAD R4, R5, R4, R9 ;  /* 0x0000000405047224 */ /* 0x000fe200078e0209 */
[----:B------:R-:W-:-:S03]  /*03b0*/  IADD3 R5, P2, PT, R2, 0x20, RZ ;  /* 0x0000002002057810 */ /* 0x000fc60007f5e0ff */
[----:B--2---:R-:W-:Y:S01]  /*03c0*/  IMAD R4, R11, R6, R4 ;  /* 0x000000060b047224 */ /* 0x004fe200078e0204 */
[----:B------:R-:W-:-:S03]  /*03d0*/  IADD3.X R6, PT, PT, RZ, R3, RZ, P2, !PT ;  /* 0x00000003ff067210 */ /* 0x000fc600017fe4ff */
[----:B------:R-:W-:-:S04]  /*03e0*/  IMAD R4, R12, R29, R4 ;  /* 0x0000001d0c047224 */ /* 0x000fc800078e0204 */
[----:B------:R-:W-:Y:S01]  /*03f0*/  IMAD R26, R8, R15, R4 ;  /* 0x0000000f081a7224 */ /* 0x000fe200078e0204 */
[----:B------:R-:W-:Y:S06]  /*0400*/  @P1 BRA `(.L_x_2) ;  /* 0xfffffffc00581947 */ /* 0x000fec000383ffff */
.L_x_1:
[----:B------:R-:W-:Y:S05]  /*0410*/  @!P0 BRA `(.L_x_0) ;  /* 0x0000000400088947 */ /* 0x000fea0003800000 */
[----:B------:R-:W-:Y:S02]  /*0420*/  ISETP.GE.U32.AND P1, PT, R24, 0x4, PT ;  /* 0x000000041800780c */ /* 0x000fe40003f26070 */
[----:B------:R-:W-:-:S04]  /*0430*/  LOP3.LUT R14, R0, 0x3, RZ, 0xc0, !PT ;  /* 0x00000003000e7812 */ /* 0x000fc800078ec0ff */
[----:B------:R-:W-:-:S07]  /*0440*/  ISETP.NE.AND P0, PT, R14, RZ, PT ;  /* 0x000000ff0e00720c */ /* 0x000fce0003f05270 */
[----:B------:R-:W-:Y:S06]  /*0450*/  @!P1 BRA `(.L_x_3) ;  /* 0x0000000000709947 */ /* 0x000fec0003800000 */
[----:B------:R-:W0:Y:S01]  /*0460*/  LDC R11, c[0x0][0x39c] ;  /* 0x0000e700ff0b7b82 */ /* 0x000e220000000800 */
[----:B------:R-:W1:Y:S01]  /*0470*/  LDCU.64 UR6, c[0x0][0x380] ;  /* 0x00007000ff0677ac */ /* 0x000e620008000a00 */
[CC--:B------:R-:W-:Y:S02]  /*0480*/  IADD3 R3, PT, PT, R19.reuse, R20.reuse, RZ ;  /* 0x0000001413037210 */ /* 0x0c0fe40007ffe0ff */
[----:B------:R-:W-:-:S04]  /*0490*/  IADD3 R8, P1, PT, R19, R20, RZ ;  /* 0x0000001413087210 */ /* 0x000fc80007f3e0ff */
[----:B------:R-:W2:Y:S08]  /*04a0*/  LDC.64 R4, c[0x0][0x388] ;  /* 0x0000e200ff047b82 */ /* 0x000eb00000000a00 */
[----:B------:R-:W3:Y:S01]  /*04b0*/  LDC.64 R12, c[0x0][0x380] ;  /* 0x0000e000ff0c7b82 */ /* 0x000ee20000000a00 */
[----:B0-----:R-:W-:-:S04]  /*04c0*/  IMAD R7, R20, R11, R16 ;  /* 0x0000000b14077224 */ /* 0x001fc800078e0210 */
[----:B--2---:R-:W-:-:S04]  /*04d0*/  IMAD.WIDE R4, R7, 0x4, R4 ;  /* 0x0000000407047825 */ /* 0x004fc800078e0204 */
[----:B------:R-:W-:Y:S02]  /*04e0*/  IMAD.WIDE R6, R11, 0x4, R4 ;  /* 0x000000040b067825 */ /* 0x000fe400078e0204 */
[----:B------:R-:W2:Y:S02]  /*04f0*/  LDG.E R4, desc[UR4][R4.64] ;  /* 0x0000000404047981 */ /* 0x000ea4000c1e1900 */
[----:B---3--:R-:W-:Y:S01]  /*0500*/  IMAD.WIDE.U32 R12, R3, 0x4, R12 ;  /* 0x00000004030c7825 */ /* 0x008fe200078e000c */
[----:B------:R-:W-:Y:S02]  /*0510*/  IADD3.X R3, PT, PT, RZ, RZ, RZ, P1, !PT ;  /* 0x000000ffff037210 */ /* 0x000fe40000ffe4ff */
[----:B-1----:R-:W-:-:S03]  /*0520*/  LEA R2, P1, R8, UR6, 0x2 ;  /* 0x0000000608027c11 */ /* 0x002fc6000f8210ff */
[----:B------:R-:W2:Y:S01]  /*0530*/  LDG.E R13, desc[UR4][R12.64] ;  /* 0x000000040c0d7981 */ /* 0x000ea2000c1e1900 */
[----:B------:R-:W-:Y:S01]  /*0540*/  LEA.HI.X R3, R8, UR7, R3, 0x2, P1 ;  /* 0x0000000708037c11 */ /* 0x000fe200088f1403 */
[C---:B------:R-:W-:Y:S02]  /*0550*/  IMAD.WIDE R8, R11.reuse, 0x4, R6 ;  /* 0x000000040b087825 */ /* 0x040fe400078e0206 */
[----:B------:R-:W3:Y:S04]  /*0560*/  LDG.E R6, desc[UR4][R6.64] ;  /* 0x0000000406067981 */ /* 0x000ee8000c1e1900 */
[----:B------:R-:W3:Y:S01]  /*0570*/  LDG.E R15, desc[UR4][R2.64+0x4] ;  /* 0x00000404020f7981 */ /* 0x000ee2000c1e1900 */
[----:B------:R-:W-:-:S03]  /*0580*/  IMAD.WIDE R10, R11, 0x4, R8 ;  /* 0x000000040b0a7825 */ /* 0x000fc600078e0208 */
[----:B------:R-:W4:Y:S04]  /*0590*/  LDG.E R21, desc[UR4][R8.64] ;  /* 0x0000000408157981 */ /* 0x000f28000c1e1900 */
[----:B------:R-:W4:Y:S04]  /*05a0*/  LDG.E R18, desc[UR4][R2.64+0x8] ;  /* 0x0000080402127981 */ /* 0x000f28000c1e1900 */
[----:B------:R-:W5:Y:S04]  /*05b0*/  LDG.E R22, desc[UR4][R2.64+0xc] ;  /* 0x00000c0402167981 */ /* 0x000f68000c1e1900 */
[----:B------:R-:W5:Y:S01]  /*05c0*/  LDG.E R10, desc[UR4][R10.64] ;  /* 0x000000040a0a7981 */ /* 0x000f62000c1e1900 */
[----:B------:R-:W-:Y:S01]  /*05d0*/  IADD3 R20, PT, PT, R20, 0x4, RZ ;  /* 0x0000000414147810 */ /* 0x000fe20007ffe0ff */
[----:B--2---:R-:W-:-:S04]  /*05e0*/  IMAD R26, R13, R4, R26 ;  /* 0x000000040d1a7224 */ /* 0x004fc800078e021a */
[----:B---3--:R-:W-:-:S04]  /*05f0*/  IMAD R15, R15, R6, R26 ;  /* 0x000000060f0f7224 */ /* 0x008fc800078e021a */
[----:B----4-:R-:W-:-:S04]  /*0600*/  IMAD R15, R18, R21, R15 ;  /* 0x00000015120f7224 */ /* 0x010fc800078e020f */
[----:B-----5:R-:W-:-:S07]  /*0610*/  IMAD R26, R22, R10, R15 ;  /* 0x0000000a161a7224 */ /* 0x020fce00078e020f */
.L_x_3:
[----:B------:R-:W-:Y:S05]  /*0620*/  @!P0 BRA `(.L_x_0) ;  /* 0x0000000000848947 */ /* 0x000fea0003800000 */
[----:B------:R-:W-:Y:S01]  /*0630*/  ISETP.NE.AND P1, PT, R14, 0x1, PT ;  /* 0x000000010e00780c */ /* 0x000fe20003f25270 */
[----:B------:R-:W0:Y:S01]  /*0640*/  LDC.64 R8, c[0x0][0x388] ;  /* 0x0000e200ff087b82 */ /* 0x000e220000000a00 */
[----:B------:R-:W-:-:S04]  /*0650*/  LOP3.LUT R0, R0, 0x1, RZ, 0xc0, !PT ;  /* 0x0000000100007812 */ /* 0x000fc800078ec0ff */
[----:B------:R-:W-:-:S03]  /*0660*/  ISETP.NE.U32.AND P0, PT, R0, 0x1, PT ;  /* 0x000000010000780c */ /* 0x000fc60003f05070 */
[----:B------:R-:W1:Y:S04]  /*0670*/  LDC.64 R10, c[0x0][0x380] ;  /* 0x0000e000ff0a7b82 */ /* 0x000e680000000a00 */
[CC--:B------:R-:W-:Y:S02]  /*0680*/  @P1 IADD3 R21, PT, PT, R19.reuse, R20.reuse, RZ ;  /* 0x0000001413151210 */ /* 0x0c0fe40007ffe0ff */
[----:B------:R-:W-:Y:S02]  /*0690*/  @P1 IADD3 R0, P2, PT, R19, R20, RZ ;  /* 0x0000001413001210 */ /* 0x000fe40007f5e0ff */
[----:B------:R-:W2:Y:S02]  /*06a0*/  @P1 LDC R15, c[0x0][0x39c] ;  /* 0x0000e700ff0f1b82 */ /* 0x000ea40000000800 */
[----:B------:R-:W-:-:S06]  /*06b0*/  @P1 IADD3.X R12, PT, PT, RZ, RZ, RZ, P2, !PT ;  /* 0x000000ffff0c1210 */ /* 0x000fcc00017fe4ff */
[----:B------:R-:W3:Y:S08]  /*06c0*/  @P1 LDC.64 R6, c[0x0][0x380] ;  /* 0x0000e000ff061b82 */ /* 0x000ef00000000a00 */
[----:B------:R-:W4:Y:S01]  /*06d0*/  @!P0 LDC R13, c[0x0][0x39c] ;  /* 0x0000e700ff0d8b82 */ /* 0x000f220000000800 */
[----:B-1----:R-:W-:-:S06]  /*06e0*/  @P1 IMAD.WIDE.U32 R10, R21, 0x4, R10 ;  /* 0x00000004150a1825 */ /* 0x002fcc00078e000a */
[----:B------:R-:W5:Y:S01]  /*06f0*/  @P1 LDG.E R11, desc[UR4][R10.64] ;  /* 0x000000040a0b1981 */ /* 0x000f62000c1e1900 */
[----:B------:R-:W1:Y:S01]  /*0700*/  LDC.64 R2, c[0x0][0x380] ;  /* 0x0000e000ff027b82 */ /* 0x000e620000000a00 */
[C---:B--2---:R-:W-:Y:S01]  /*0710*/  @P1 IMAD R23, R20.reuse, R15, R16 ;  /* 0x0000000f14171224 */ /* 0x044fe200078e0210 */
[----:B------:R-:W-:-:S03]  /*0720*/  @P1 IADD3 R20, PT, PT, R20, 0x2, RZ ;  /* 0x0000000214141810 */ /* 0x000fc60007ffe0ff */
[----:B0-----:R-:W-:-:S03]  /*0730*/  @P1 IMAD.WIDE R8, R23, 0x4, R8 ;  /* 0x0000000417081825 */ /* 0x001fc600078e0208 */
[----:B------:R-:W0:Y:S01]  /*0740*/  LDC.64 R4, c[0x0][0x388] ;  /* 0x0000e200ff047b82 */ /* 0x000e220000000a00 */
[C---:B---3--:R-:W-:Y:S02]  /*0750*/  @P1 LEA R6, P2, R0.reuse, R6, 0x2 ;  /* 0x0000000600061211 */ /* 0x048fe400078410ff */
[----:B------:R-:W-:Y:S01]  /*0760*/  @!P0 IADD3 R19, PT, PT, R19, R20, RZ ;  /* 0x0000001413138210 */ /* 0x000fe20007ffe0ff */
[----:B------:R-:W-:Y:S01]  /*0770*/  @P1 IMAD.WIDE R14, R15, 0x4, R8 ;  /* 0x000000040f0e1825 */ /* 0x000fe200078e0208 */
[----:B------:R-:W-:Y:S02]  /*0780*/  @P1 LEA.HI.X R7, R0, R7, R12, 0x2, P2 ;  /* 0x0000000700071211 */ /* 0x000fe400010f140c */
[----:B------:R-:W5:Y:S01]  /*0790*/  @P1 LDG.E R0, desc[UR4][R8.64] ;  /* 0x0000000408001981 */ /* 0x000f62000c1e1900 */
[----:B----4-:R-:W-:-:S03]  /*07a0*/  @!P0 IMAD R13, R20, R13, R16 ;  /* 0x0000000d140d8224 */ /* 0x010fc600078e0210 */
[----:B------:R-:W2:Y:S04]  /*07b0*/  @P1 LDG.E R7, desc[UR4][R6.64+0x4] ;  /* 0x0000040406071981 */ /* 0x000ea8000c1e1900 */
[----:B------:R-:W2:Y:S01]  /*07c0*/  @P1 LDG.E R14, desc[UR4][R14.64] ;  /* 0x000000040e0e1981 */ /* 0x000ea2000c1e1900 */
[----:B-1----:R-:W-:-:S06]  /*07d0*/  @!P0 IMAD.WIDE.U32 R2, R19, 0x4, R2 ;  /* 0x0000000413028825 */ /* 0x002fcc00078e0002 */
[----:B------:R-:W3:Y:S01]  /*07e0*/  @!P0 LDG.E R3, desc[UR4][R2.64] ;  /* 0x0000000402038981 */ /* 0x000ee2000c1e1900 */
[----:B0-----:R-:W-:-:S06]  /*07f0*/  @!P0 IMAD.WIDE R4, R13, 0x4, R4 ;  /* 0x000000040d048825 */ /* 0x001fcc00078e0204 */
[----:B------:R-:W3:Y:S01]  /*0800*/  @!P0 LDG.E R4, desc[UR4][R4.64] ;  /* 0x0000000404048981 */ /* 0x000ee2000c1e1900 */
[----:B-----5:R-:W-:-:S04]  /*0810*/  @P1 IMAD R0, R11, R0, R26 ;  /* 0x000000000b001224 */ /* 0x020fc800078e021a */
[----:B--2---:R-:W-:-:S04]  /*0820*/  @P1 IMAD R26, R7, R14, R0 ;  /* 0x0000000e071a1224 */ /* 0x004fc800078e0200 */
[----:B---3--:R-:W-:-:S07]  /*0830*/  @!P0 IMAD R26, R3, R4, R26 ;  /* 0x00000004031a8224 */ /* 0x008fce00078e021a */
.L_x_0:
[----:B------:R-:W0:Y:S01]  /*0840*/  LDC.64 R2, c[0x0][0x390] ;  /* 0x0000e400ff027b82 */ /* 0x000e220000000a00 */
[----:B------:R-:W1:Y:S02]  /*0850*/  LDCU UR6, c[0x0][0x39c] ;  /* 0x00007380ff0677ac */ /* 0x000e640008000800 */
[----:B-1----:R-:W-:-:S04]  /*0860*/  IMAD R17, R17, UR6, R16 ;  /* 0x0000000611117c24 */ /* 0x002fc8000f8e0210 */
[----:B0-----:R-:W-:-:S05]  /*0870*/  IMAD.WIDE R2, R17, 0x4, R2 ;  /* 0x0000000411027825 */ /* 0x001fca00078e0202 */
[----:B------:R-:W-:Y:S01]  /*0880*/  STG.E desc[UR4][R2.64], R26 ;  /* 0x0000001a02007986 */ /* 0x000fe2000c101904 */
[----:B------:R-:W-:Y:S05]  /*0890*/  EXIT ;  /* 0x000000000000794d */ /* 0x000fea0003800000 */
.L_x_4:
[----:B------:R-:W-:-:S00]  /*08a0*/  BRA `(.L_x_4) ;  /* 0xfffffffc00fc7947 */ /* 0x000fc0000383ffff */
[----:B------:R-:W-:-:S00]  /*08b0*/  NOP ;  /* 0x0000000000007918 */ /* 0x000fc00000000000 */
        /* <DEDUP_REMOVED lines=12> */
.L_x_5:


//--------------------- .nv.shared.reserved.0     --------------------------
	.section	.nv.shared.reserved.0,"aw",@nobits
	.weak		__nv_reservedSMEM_offset_0_alias
	.size		__nv_reservedSMEM_offset_0_alias, 0, 64
	.other		__nv_reservedSMEM_offset_0_alias,@"STO_CUDA_RESERVED_SHARED STV_DEFAULT"
__nv_reservedSMEM_offset_0_alias:
	.zero		0
	.zero		64


//--------------------- .nv.constant0._Z20multiply_elementwisePiS_S_ii --------------------------
	.section	.nv.constant0._Z20multiply_elementwisePiS_S_ii,"a",@progbits
	.sectionflags	@""
	.align	4
.nv.constant0._Z20multiply_elementwisePiS_S_ii:
	.zero		928


//--------------------- SYMBOLS --------------------------

	.type		.nv.reservedSmem.offset0,@object
	.size		.nv.reservedSmem.offset0,0x4
